//
// Generated by NVIDIA NVVM Compiler
//
// Compiler Build ID: CL-36424714
// Cuda compilation tools, release 13.0, V13.0.88
// Based on NVVM 20.0.0
//

.version 9.0
.target sm_100
.address_size 64

	// .globl	_Z3sumPfS_S_

.visible .entry _Z3sumPfS_S_(
	.param .u64 .ptr .align 1 _Z3sumPfS_S__param_0,
	.param .u64 .ptr .align 1 _Z3sumPfS_S__param_1,
	.param .u64 .ptr .align 1 _Z3sumPfS_S__param_2
)
{
	.reg .b32 	%r<5>;
	.reg .b32 	%f<4>;
	.reg .b64 	%rd<11>;

	ld.param.u64 	%rd1, [_Z3sumPfS_S__param_0];
	ld.param.u64 	%rd2, [_Z3sumPfS_S__param_1];
	ld.param.u64 	%rd3, [_Z3sumPfS_S__param_2];
	cvta.to.global.u64 	%rd4, %rd1;
	cvta.to.global.u64 	%rd5, %rd3;
	cvta.to.global.u64 	%rd6, %rd2;
	mov.u32 	%r1, %ctaid.x;
	mov.u32 	%r2, %ntid.x;
	mov.u32 	%r3, %tid.x;
	mad.lo.s32 	%r4, %r1, %r2, %r3;
	mul.wide.s32 	%rd7, %r4, 4;
	add.s64 	%rd8, %rd6, %rd7;
	ld.global.f32 	%f1, [%rd8];
	add.s64 	%rd9, %rd5, %rd7;
	ld.global.f32 	%f2, [%rd9];
	add.f32 	%f3, %f1, %f2;
	add.s64 	%rd10, %rd4, %rd7;
	st.global.f32 	[%rd10], %f3;
	ret;

}


// ===== COMPILED SASS (sm_100) =====

	.target	sm_100

	.elftype	@"ET_EXEC"


//--------------------- .note.nv.tkinfo           --------------------------
	.section	.note.nv.tkinfo,"",@"SHT_NOTE"
	.sectionflags	@"SHF_NOTE_NV_TKINFO"
	.tkinfo
        /*0018*/ 	.word	0x00000002
        /*0030*/ 	.string	""
        /*0030*/ 	.string	"ptxas"
        /*0030*/ 	.string	"Cuda compilation tools, release 13.0, V13.0.88"
        /*0030*/ 	.string	"Build cuda_13.0.r13.0/compiler.36424714_0"
        /*0030*/ 	.string	"-arch sm_100 -m 64 "



//--------------------- .note.nv.cuinfo           --------------------------
	.section	.note.nv.cuinfo,"",@"SHT_NOTE"
	.sectionflags	@"SHF_NOTE_NV_CUINFO"
        /*0018*/ 	.short	0x0002
        /*001a*/ 	.short	0x0064
        /*001c*/ 	.short	0x0082
	.zero		2


//--------------------- .nv.info                  --------------------------
	.section	.nv.info,"",@"SHT_CUDA_INFO"
	.align	4


	//----- nvinfo : EIATTR_REGCOUNT
	.align		4
        /*0000*/ 	.byte	0x04, 0x2f
        /*0002*/ 	.short	(.L_1 - .L_0)
	.align		4
.L_0:
        /*0004*/ 	.word	index@(_Z3sumPfS_S_)
        /*0008*/ 	.word	0x0000000c


	//----- nvinfo : EIATTR_FRAME_SIZE
	.align		4
.L_1:
        /*000c*/ 	.byte	0x04, 0x11
        /*000e*/ 	.short	(.L_3 - .L_2)
	.align		4
.L_2:
        /*0010*/ 	.word	index@(_Z3sumPfS_S_)
        /*0014*/ 	.word	0x00000000


	//----- nvinfo : EIATTR_MIN_STACK_SIZE
	.align		4
.L_3:
        /*0018*/ 	.byte	0x04, 0x12
        /*001a*/ 	.short	(.L_5 - .L_4)
	.align		4
.L_4:
        /*001c*/ 	.word	index@(_Z3sumPfS_S_)
        /*0020*/ 	.word	0x00000000
.L_5:


//--------------------- .nv.compat                --------------------------
	.section	.nv.compat,"",@"SHT_CUDA_COMPAT_INFO"
	.align	4
        /*0000*/ 	.byte	0x02, 0x09, 0x00, 0x00, 0x02, 0x02, 0x01, 0x00, 0x02, 0x05, 0x05, 0x00, 0x03, 0x07, 0x01, 0x01
        /*0010*/ 	.byte	0x02, 0x03, 0x00, 0x00, 0x02, 0x06, 0x01, 0x00, 0x04, 0x0b, 0x08, 0x00, 0x09, 0x00, 0x00, 0x00
        /*0020*/ 	.byte	0x00, 0x00, 0x00, 0x00


//--------------------- .nv.info._Z3sumPfS_S_     --------------------------
	.section	.nv.info._Z3sumPfS_S_,"",@"SHT_CUDA_INFO"
	.sectionflags	@""
	.align	4


	//----- nvinfo : EIATTR_CUDA_API_VERSION
	.align		4
        /*0000*/ 	.byte	0x04, 0x37
        /*0002*/ 	.short	(.L_7 - .L_6)
.L_6:
        /*0004*/ 	.word	0x00000082


	//----- nvinfo : EIATTR_KPARAM_INFO
	.align		4
.L_7:
        /*0008*/ 	.byte	0x04, 0x17
        /*000a*/ 	.short	(.L_9 - .L_8)
.L_8:
        /*000c*/ 	.word	0x00000000
        /*0010*/ 	.short	0x0002
        /*0012*/ 	.short	0x0010
        /*0014*/ 	.byte	0x00, 0xf5, 0x21, 0x00


	//----- nvinfo : EIATTR_KPARAM_INFO
	.align		4
.L_9:
        /*0018*/ 	.byte	0x04, 0x17
        /*001a*/ 	.short	(.L_11 - .L_10)
.L_10:
        /*001c*/ 	.word	0x00000000
        /*0020*/ 	.short	0x0001
        /*0022*/ 	.short	0x0008
        /*0024*/ 	.byte	0x00, 0xf5, 0x21, 0x00


	//----- nvinfo : EIATTR_KPARAM_INFO
	.align		4
.L_11:
        /*0028*/ 	.byte	0x04, 0x17
        /*002a*/ 	.short	(.L_13 - .L_12)
.L_12:
        /*002c*/ 	.word	0x00000000
        /*0030*/ 	.short	0x0000
        /*0032*/ 	.short	0x0000
        /*0034*/ 	.byte	0x00, 0xf5, 0x21, 0x00


	//----- nvinfo : EIATTR_SPARSE_MMA_MASK
	.align		4
.L_13:
        /*0038*/ 	.byte	0x03, 0x50
        /*003a*/ 	.short	0x0000


	//----- nvinfo : EIATTR_MAXREG_COUNT
	.align		4
        /*003c*/ 	.byte	0x03, 0x1b
        /*003e*/ 	.short	0x00ff


	//----- nvinfo : EIATTR_MERCURY_ISA_VERSION
	.align		4
        /*0040*/ 	.byte	0x03, 0x5f
        /*0042*/ 	.short	0x0101


	//----- nvinfo : EIATTR_VRC_CTA_INIT_COUNT
	.align		4
        /*0044*/ 	.byte	0x02, 0x4a
	.zero		1
	.zero		1


	//----- nvinfo : EIATTR_EXIT_INSTR_OFFSETS
	.align		4
        /*0048*/ 	.byte	0x04, 0x1c
        /*004a*/ 	.short	(.L_15 - .L_14)


	//   ....[0]....
.L_14:
        /*004c*/ 	.word	0x00000100


	//----- nvinfo : EIATTR_CBANK_PARAM_SIZE
	.align		4
.L_15:
        /*0050*/ 	.byte	0x03, 0x19
        /*0052*/ 	.short	0x0018


	//----- nvinfo : EIATTR_PARAM_CBANK
	.align		4
        /*0054*/ 	.byte	0x04, 0x0a
        /*0056*/ 	.short	(.L_17 - .L_16)
	.align		4
.L_16:
        /*0058*/ 	.word	index@(.nv.constant0._Z3sumPfS_S_)
        /*005c*/ 	.short	0x0380
        /*005e*/ 	.short	0x0018


	//----- nvinfo : EIATTR_SW_WAR
	.align		4
.L_17:
        /*0060*/ 	.byte	0x04, 0x36
        /*0062*/ 	.short	(.L_19 - .L_18)
.L_18:
        /*0064*/ 	.word	0x00000008
.L_19:


//--------------------- .nv.callgraph             --------------------------
	.section	.nv.callgraph,"",@"SHT_CUDA_CALLGRAPH"
	.align	4
	.sectionentsize	8
	.align		4
        /*0000*/ 	.word	0x00000000
	.align		4
        /*0004*/ 	.word	0xffffffff
	.align		4
        /*0008*/ 	.word	0x00000000
	.align		4
        /*000c*/ 	.word	0xfffffffe
	.align		4
        /*0010*/ 	.word	0x00000000
	.align		4
        /*0014*/ 	.word	0xfffffffd
	.align		4
        /*0018*/ 	.word	0x00000000
	.align		4
        /*001c*/ 	.word	0xfffffffc


//--------------------- .text._Z3sumPfS_S_        --------------------------
	.section	.text._Z3sumPfS_S_,"ax",@progbits
	.align	128
        .global         _Z3sumPfS_S_
        .type           _Z3sumPfS_S_,@function
        .size           _Z3sumPfS_S_,(.L_x_1 - _Z3sumPfS_S_)
        .other          _Z3sumPfS_S_,@"STO_CUDA_ENTRY STV_DEFAULT"
_Z3sumPfS_S_:
.text._Z3sumPfS_S_:
[----:B------:R-:W-:Y:S01]  /*0000*/  LDC R1, c[0x0][0x37c] ;  /* 0x0000df00ff017b82 */ /* 0x000fe20000000800 */
[----:B------:R-:W0:Y:S07]  /*0010*/  S2R R0, SR_TID.X ;  /* 0x0000000000007919 */ /* 0x000e2e0000002100 */
[----:B------:R-:W0:Y:S01]  /*0020*/  S2UR UR6, SR_CTAID.X ;  /* 0x00000000000679c3 */ /* 0x000e220000002500 */
[----:B------:R-:W1:Y:S07]  /*0030*/  LDCU.64 UR4, c[0x0][0x358] ;  /* 0x00006b00ff0477ac */ /* 0x000e6e0008000a00 */
[----:B------:R-:W0:Y:S08]  /*0040*/  LDC R9, c[0x0][0x360] ;  /* 0x0000d800ff097b82 */ /* 0x000e300000000800 */
[----:B------:R-:W2:Y:S08]  /*0050*/  LDC.64 R2, c[0x0][0x388] ;  /* 0x0000e200ff027b82 */ /* 0x000eb00000000a00 */
[----:B------:R-:W3:Y:S01]  /*0060*/  LDC.64 R4, c[0x0][0x390] ;  /* 0x0000e400ff047b82 */ /* 0x000ee20000000a00 */
[----:B0-----:R-:W-:-:S07]  /*0070*/  IMAD R9, R9, UR6, R0 ;  /* 0x0000000609097c24 */ /* 0x001fce000f8e0200 */
[----:B------:R-:W0:Y:S01]  /*0080*/  LDC.64 R6, c[0x0][0x380] ;  /* 0x0000e000ff067b82 */ /* 0x000e220000000a00 */
[----:B--2---:R-:W-:-:S06]  /*0090*/  IMAD.WIDE R2, R9, 0x4, R2 ;  /* 0x0000000409027825 */ /* 0x004fcc00078e0202 */
[----:B-1----:R-:W2:Y:S01]  /*00a0*/  LDG.E R2, desc[UR4][R2.64] ;  /* 0x0000000402027981 */ /* 0x002ea2000c1e1900 */
[----:B---3--:R-:W-:-:S06]  /*00b0*/  IMAD.WIDE R4, R9, 0x4, R4 ;  /* 0x0000000409047825 */ /* 0x008fcc00078e0204 */
[----:B------:R-:W2:Y:S01]  /*00c0*/  LDG.E R5, desc[UR4][R4.64] ;  /* 0x0000000404057981 */ /* 0x000ea2000c1e1900 */
[----:B0-----:R-:W-:-:S04]  /*00d0*/  IMAD.WIDE R6, R9, 0x4, R6 ;  /* 0x0000000409067825 */ /* 0x001fc800078e0206 */
[----:B--2---:R-:W-:-:S05]  /*00e0*/  FADD R9, R2, R5 ;  /* 0x0000000502097221 */ /* 0x004fca0000000000 */
[----:B------:R-:W-:Y:S01]  /*00f0*/  STG.E desc[UR4][R6.64], R9 ;  /* 0x0000000906007986 */ /* 0x000fe2000c101904 */
[----:B------:R-:W-:Y:S05]  /*0100*/  EXIT ;  /* 0x000000000000794d */ /* 0x000fea0003800000 */
.L_x_0:
[----:B------:R-:W-:-:S00]  /*0110*/  BRA `(.L_x_0) ;  /* 0xfffffffc00fc7947 */ /* 0x000fc0000383ffff */
[----:B------:R-:W-:-:S00]  /*0120*/  NOP ;  /* 0x0000000000007918 */ /* 0x000fc00000000000 */
        /* <DEDUP_REMOVED lines=13> */
.L_x_1:


//--------------------- .nv.shared.reserved.0     --------------------------
	.section	.nv.shared.reserved.0,"aw",@nobits
	.weak		__nv_reservedSMEM_offset_0_alias
	.size		__nv_reservedSMEM_offset_0_alias, 0, 64
	.other		__nv_reservedSMEM_offset_0_alias,@"STO_CUDA_RESERVED_SHARED STV_DEFAULT"
__nv_reservedSMEM_offset_0_alias:
	.zero		0
	.zero		64


//--------------------- .nv.constant0._Z3sumPfS_S_ --------------------------
	.section	.nv.constant0._Z3sumPfS_S_,"a",@progbits
	.sectionflags	@""
	.align	4
.nv.constant0._Z3sumPfS_S_:
	.zero		920


//--------------------- SYMBOLS --------------------------

	.type		.nv.reservedSmem.offset0,@object
	.size		.nv.reservedSmem.offset0,0x4
